	.headerflags	@"EF_CUDA_TEXMODE_UNIFIED EF_CUDA_64BIT_ADDRESS EF_CUDA_ACCELERATORS EF_CUDA_SM90 EF_CUDA_VIRTUAL_SM(EF_CUDA_SM90)"
	.elftype	@"ET_EXEC"


//--------------------- .nv.info                  --------------------------
	.section	.nv.info,"",@"SHT_CUDA_INFO"
	.align	4


	//----- nvinfo : EIATTR_REGCOUNT
	.align		4
        /*0000*/ 	.byte	0x04, 0x2f
        /*0002*/ 	.short	(.L_1 - .L_0)
	.align		4
.L_0:
        /*0004*/ 	.word	index@(triton_poi_fused_add_clamp_36)
        /*0008*/ 	.word	0x00000008


	//----- nvinfo : EIATTR_MIN_STACK_SIZE
	.align		4
.L_1:
        /*000c*/ 	.byte	0x04, 0x12
        /*000e*/ 	.short	(.L_3 - .L_2)
	.align		4
.L_2:
        /*0010*/ 	.word	index@(triton_poi_fused_add_clamp_36)
        /*0014*/ 	.word	0x00000000


	//----- nvinfo : EIATTR_FRAME_SIZE
	.align		4
.L_3:
        /*0018*/ 	.byte	0x04, 0x11
        /*001a*/ 	.short	(.L_5 - .L_4)
	.align		4
.L_4:
        /*001c*/ 	.word	index@(triton_poi_fused_add_clamp_36)
        /*0020*/ 	.word	0x00000000


	//----- nvinfo : EIATTR_MIN_STACK_SIZE
	.align		4
.L_5:
        /*0024*/ 	.byte	0x04, 0x12
        /*0026*/ 	.short	(.L_7 - .L_6)
	.align		4
.L_6:
        /*0028*/ 	.word	index@(triton_poi_fused_add_clamp_36)
        /*002c*/ 	.word	0x00000000
.L_7:


//--------------------- .nv.info.triton_poi_fused_add_clamp_36 --------------------------
	.section	.nv.info.triton_poi_fused_add_clamp_36,"",@"SHT_CUDA_INFO"
	.sectionflags	@""
	.align	4


	//----- nvinfo : EIATTR_CUDA_API_VERSION
	.align		4
        /*0000*/ 	.byte	0x04, 0x37
        /*0002*/ 	.short	(.L_9 - .L_8)
.L_8:
        /*0004*/ 	.word	0x0000007c


	//----- nvinfo : EIATTR_KPARAM_INFO
	.align		4
.L_9:
        /*0008*/ 	.byte	0x04, 0x17
        /*000a*/ 	.short	(.L_11 - .L_10)
.L_10:
        /*000c*/ 	.word	0x00000000
        /*0010*/ 	.short	0x0001
        /*0012*/ 	.short	0x0008
        /*0014*/ 	.byte	0x00, 0xf0, 0x11, 0x00


	//----- nvinfo : EIATTR_KPARAM_INFO
	.align		4
.L_11:
        /*0018*/ 	.byte	0x04, 0x17
        /*001a*/ 	.short	(.L_13 - .L_12)
.L_12:
        /*001c*/ 	.word	0x00000000
        /*0020*/ 	.short	0x0000
        /*0022*/ 	.short	0x0000
        /*0024*/ 	.byte	0x00, 0xf4, 0x21, 0x00


	//----- nvinfo : EIATTR_SPARSE_MMA_MASK
	.align		4
.L_13:
        /*0028*/ 	.byte	0x03, 0x50
        /*002a*/ 	.short	0x0000


	//----- nvinfo : EIATTR_MAXREG_COUNT
	.align		4
        /*002c*/ 	.byte	0x03, 0x1b
        /*002e*/ 	.short	0x00ff


	//----- nvinfo : EIATTR_EXIT_INSTR_OFFSETS
	.align		4
        /*0030*/ 	.byte	0x04, 0x1c
        /*0032*/ 	.short	(.L_15 - .L_14)


	//   ....[0]....
.L_14:
        /*0034*/ 	.word	0x00000120


	//   ....[1]....
        /*0038*/ 	.word	0x00000150


	//----- nvinfo : EIATTR_REQNTID
	.align		4
.L_15:
        /*003c*/ 	.byte	0x04, 0x10
        /*003e*/ 	.short	(.L_17 - .L_16)
.L_16:
        /*0040*/ 	.word	0x00000020
        /*0044*/ 	.word	0x00000001
        /*0048*/ 	.word	0x00000001


	//----- nvinfo : EIATTR_CBANK_PARAM_SIZE
	.align		4
.L_17:
        /*004c*/ 	.byte	0x03, 0x19
        /*004e*/ 	.short	0x000c


	//----- nvinfo : EIATTR_PARAM_CBANK
	.align		4
        /*0050*/ 	.byte	0x04, 0x0a
        /*0052*/ 	.short	(.L_19 - .L_18)
	.align		4
.L_18:
        /*0054*/ 	.word	index@(.nv.constant0.triton_poi_fused_add_clamp_36)
        /*0058*/ 	.short	0x0210
        /*005a*/ 	.short	0x000c


	//----- nvinfo : EIATTR_SW_WAR
	.align		4
.L_19:
        /*005c*/ 	.byte	0x04, 0x36
        /*005e*/ 	.short	(.L_21 - .L_20)
.L_20:
        /*0060*/ 	.word	0x00000008
.L_21:


//--------------------- .nv.callgraph             --------------------------
	.section	.nv.callgraph,"",@"SHT_CUDA_CALLGRAPH"
	.align	4
	.sectionentsize	8
	.align		4
        /*0000*/ 	.word	0x00000000
	.align		4
        /*0004*/ 	.word	0xffffffff
	.align		4
        /*0008*/ 	.word	0x00000000
	.align		4
        /*000c*/ 	.word	0xfffffffe
	.align		4
        /*0010*/ 	.word	0x00000000
	.align		4
        /*0014*/ 	.word	0xfffffffd
	.align		4
        /*0018*/ 	.word	0x00000000
	.align		4
        /*001c*/ 	.word	0xfffffffc


//--------------------- .text.triton_poi_fused_add_clamp_36 --------------------------
	.section	.text.triton_poi_fused_add_clamp_36,"ax",@progbits
	.align	128
        .global         triton_poi_fused_add_clamp_36
        .type           triton_poi_fused_add_clamp_36,@function
        .size           triton_poi_fused_add_clamp_36,(.L_x_1 - triton_poi_fused_add_clamp_36)
        .other          triton_poi_fused_add_clamp_36,@"STO_CUDA_ENTRY STV_DEFAULT"
triton_poi_fused_add_clamp_36:
.text.triton_poi_fused_add_clamp_36:
[----:B------:R-:W0:Y:S02]  /*0000*/  LDC R1, c[0x0][0x28] ;  /* 0x00000a00ff017b82 */ /* 0x000e240000000800 */
[----:B------:R-:W1:Y:S01]  /*0010*/  S2R R2, SR_TID.X ;  /* 0x0000000000027919 */ /* 0x000e620000002100 */
[----:B------:R-:W-:Y:S01]  /*0020*/  IMAD.MOV.U32 R5, RZ, RZ, 0x40000000 ;  /* 0x40000000ff057424 */ /* 0x000fe200078e00ff */
[----:B------:R-:W2:Y:S01]  /*0030*/  S2R R3, SR_CTAID.X ;  /* 0x0000000000037919 */ /* 0x000ea20000002500 */
[C---:B-1----:R-:W-:Y:S02]  /*0040*/  LOP3.LUT R0, R2.reuse, 0xf, RZ, 0xc0, !PT ;  /* 0x0000000f02007812 */ /* 0x042fe400078ec0ff */
[----:B------:R-:W-:-:S03]  /*0050*/  LOP3.LUT P0, RZ, R2, 0x10, RZ, 0xc0, !PT ;  /* 0x0000001002ff7812 */ /* 0x000fc6000780c0ff */
[----:B--2---:R-:W-:-:S05]  /*0060*/  IMAD R3, R3, 0x10, R0 ;  /* 0x0000001003037824 */ /* 0x004fca00078e0200 */
[----:B------:R-:W-:Y:S02]  /*0070*/  I2FP.F32.S32 R0, R3 ;  /* 0x0000000300007245 */ /* 0x000fe40000201400 */
[----:B------:R-:W-:-:S03]  /*0080*/  ISETP.LT.AND P0, PT, R3, 0x10, !P0 ;  /* 0x000000100300780c */ /* 0x000fc60004701270 */
[----:B------:R-:W-:-:S04]  /*0090*/  FADD R0, R0, 0.5 ;  /* 0x3f00000000007421 */ /* 0x000fc80000000000 */
[----:B------:R-:W-:Y:S02]  /*00a0*/  FFMA R0, R0, R5, -0.5 ;  /* 0xbf00000000007423 */ /* 0x000fe40000000005 */
[----:B------:R-:W1:Y:S03]  /*00b0*/  LDC.64 R4, c[0x0][0x210] ;  /* 0x00008400ff047b82 */ /* 0x000e660000000a00 */
[----:B------:R-:W-:-:S06]  /*00c0*/  FMNMX R0, RZ, R0, !PT ;  /* 0x00000000ff007209 */ /* 0x000fcc0007800000 */
[----:B------:R-:W2:Y:S02]  /*00d0*/  F2I.TRUNC.NTZ R0, R0 ;  /* 0x0000000000007305 */ /* 0x000ea4000020f100 */
[----:B--2---:R-:W-:Y:S01]  /*00e0*/  VIMNMX R2, R0, 0x1e, PT ;  /* 0x0000001e00027848 */ /* 0x004fe20003fe0100 */
[----:B-1----:R-:W-:-:S04]  /*00f0*/  IMAD.WIDE R4, R3, 0x8, R4 ;  /* 0x0000000803047825 */ /* 0x002fc800078e0204 */
[----:B------:R-:W-:-:S05]  /*0100*/  VIADD R2, R2, 0x1 ;  /* 0x0000000102027836 */ /* 0x000fca0000000000 */
[----:B------:R-:W-:Y:S01]  /*0110*/  SHF.R.S32.HI R3, RZ, 0x1f, R2 ;  /* 0x0000001fff037819 */ /* 0x000fe20000011402 */
[----:B------:R-:W-:Y:S06]  /*0120*/  @!P0 EXIT ;  /* 0x000000000000894d */ /* 0x000fec0003800000 */
[----:B------:R-:W-:Y:S02]  /*0130*/  ULDC.64 UR4, c[0x0][0x208] ;  /* 0x0000820000047ab9 */ /* 0x000fe40000000a00 */
[----:B------:R-:W-:Y:S01]  /*0140*/  STG.E.64 desc[UR4][R4.64], R2 ;  /* 0x0000000204007986 */ /* 0x000fe2000c101b04 */
[----:B------:R-:W-:Y:S05]  /*0150*/  EXIT ;  /* 0x000000000000794d */ /* 0x000fea0003800000 */
.L_x_0:
[----:B------:R-:W-:-:S00]  /*0160*/  BRA `(.L_x_0) ;  /* 0xfffffffc00fc7947 */ /* 0x000fc0000383ffff */
[----:B------:R-:W-:-:S00]  /*0170*/  NOP ;  /* 0x0000000000007918 */ /* 0x000fc00000000000 */
        /* <DEDUP_REMOVED lines=8> */
.L_x_1:


//--------------------- .nv.constant0.triton_poi_fused_add_clamp_36 --------------------------
	.section	.nv.constant0.triton_poi_fused_add_clamp_36,"a",@progbits
	.sectionflags	@""
	.align	4
.nv.constant0.triton_poi_fused_add_clamp_36:
	.zero		540
